//
// Generated by NVIDIA NVVM Compiler
//
// Compiler Build ID: CL-36424714
// Cuda compilation tools, release 13.0, V13.0.88
// Based on NVVM 20.0.0
//

.version 9.0
.target sm_100
.address_size 64

	// .globl	_ZN3lfs8training26admm_backward_fused_kernelEPfPKfS3_S3_ffmb

.visible .entry _ZN3lfs8training26admm_backward_fused_kernelEPfPKfS3_S3_ffmb(
	.param .u64 .ptr .align 1 _ZN3lfs8training26admm_backward_fused_kernelEPfPKfS3_S3_ffmb_param_0,
	.param .u64 .ptr .align 1 _ZN3lfs8training26admm_backward_fused_kernelEPfPKfS3_S3_ffmb_param_1,
	.param .u64 .ptr .align 1 _ZN3lfs8training26admm_backward_fused_kernelEPfPKfS3_S3_ffmb_param_2,
	.param .u64 .ptr .align 1 _ZN3lfs8training26admm_backward_fused_kernelEPfPKfS3_S3_ffmb_param_3,
	.param .f32 _ZN3lfs8training26admm_backward_fused_kernelEPfPKfS3_S3_ffmb_param_4,
	.param .f32 _ZN3lfs8training26admm_backward_fused_kernelEPfPKfS3_S3_ffmb_param_5,
	.param .u64 _ZN3lfs8training26admm_backward_fused_kernelEPfPKfS3_S3_ffmb_param_6,
	.param .u8 _ZN3lfs8training26admm_backward_fused_kernelEPfPKfS3_S3_ffmb_param_7
)
{
	.reg .pred 	%p<3>;
	.reg .b16 	%rs<2>;
	.reg .b32 	%r<5>;
	.reg .b32 	%f<16>;
	.reg .b64 	%rd<19>;

	ld.param.u64 	%rd6, [_ZN3lfs8training26admm_backward_fused_kernelEPfPKfS3_S3_ffmb_param_0];
	ld.param.u64 	%rd3, [_ZN3lfs8training26admm_backward_fused_kernelEPfPKfS3_S3_ffmb_param_1];
	ld.param.u64 	%rd4, [_ZN3lfs8training26admm_backward_fused_kernelEPfPKfS3_S3_ffmb_param_2];
	ld.param.u64 	%rd5, [_ZN3lfs8training26admm_backward_fused_kernelEPfPKfS3_S3_ffmb_param_3];
	ld.param.f32 	%f2, [_ZN3lfs8training26admm_backward_fused_kernelEPfPKfS3_S3_ffmb_param_4];
	ld.param.f32 	%f3, [_ZN3lfs8training26admm_backward_fused_kernelEPfPKfS3_S3_ffmb_param_5];
	ld.param.u64 	%rd7, [_ZN3lfs8training26admm_backward_fused_kernelEPfPKfS3_S3_ffmb_param_6];
	ld.param.s8 	%rs1, [_ZN3lfs8training26admm_backward_fused_kernelEPfPKfS3_S3_ffmb_param_7];
	cvta.to.global.u64 	%rd1, %rd6;
	mov.u32 	%r1, %ctaid.x;
	mov.u32 	%r2, %ntid.x;
	mov.u32 	%r3, %tid.x;
	mad.lo.s32 	%r4, %r1, %r2, %r3;
	cvt.u64.u32 	%rd2, %r4;
	setp.le.u64 	%p1, %rd7, %rd2;
	@%p1 bra 	$L__BB0_4;
	cvta.to.global.u64 	%rd8, %rd3;
	cvta.to.global.u64 	%rd9, %rd4;
	cvta.to.global.u64 	%rd10, %rd5;
	shl.b64 	%rd11, %rd2, 2;
	add.s64 	%rd12, %rd8, %rd11;
	ld.global.nc.f32 	%f4, [%rd12];
	add.s64 	%rd13, %rd9, %rd11;
	ld.global.nc.f32 	%f5, [%rd13];
	add.s64 	%rd14, %rd10, %rd11;
	ld.global.nc.f32 	%f6, [%rd14];
	sub.f32 	%f7, %f4, %f5;
	add.f32 	%f8, %f7, %f6;
	mov.f32 	%f9, 0f3F800000;
	sub.f32 	%f10, %f9, %f4;
	mul.f32 	%f11, %f4, %f10;
	mul.f32 	%f12, %f2, %f8;
	mul.f32 	%f13, %f11, %f12;
	mul.f32 	%f1, %f3, %f13;
	setp.eq.s16 	%p2, %rs1, 0;
	@%p2 bra 	$L__BB0_3;
	add.s64 	%rd16, %rd1, %rd11;
	ld.global.f32 	%f14, [%rd16];
	add.f32 	%f15, %f1, %f14;
	st.global.f32 	[%rd16], %f15;
	bra.uni 	$L__BB0_4;
$L__BB0_3:
	add.s64 	%rd18, %rd1, %rd11;
	st.global.f32 	[%rd18], %f1;
$L__BB0_4:
	ret;

}


// ===== COMPILED SASS (sm_100) =====

	.target	sm_100

	.elftype	@"ET_EXEC"


//--------------------- .note.nv.tkinfo           --------------------------
	.section	.note.nv.tkinfo,"",@"SHT_NOTE"
	.sectionflags	@"SHF_NOTE_NV_TKINFO"
	.tkinfo
        /*0018*/ 	.word	0x00000002
        /*0030*/ 	.string	""
        /*0030*/ 	.string	"ptxas"
        /*0030*/ 	.string	"Cuda compilation tools, release 13.0, V13.0.88"
        /*0030*/ 	.string	"Build cuda_13.0.r13.0/compiler.36424714_0"
        /*0030*/ 	.string	"-arch sm_100 -m 64 "



//--------------------- .note.nv.cuinfo           --------------------------
	.section	.note.nv.cuinfo,"",@"SHT_NOTE"
	.sectionflags	@"SHF_NOTE_NV_CUINFO"
        /*0018*/ 	.short	0x0002
        /*001a*/ 	.short	0x0064
        /*001c*/ 	.short	0x0082
	.zero		2


//--------------------- .nv.info                  --------------------------
	.section	.nv.info,"",@"SHT_CUDA_INFO"
	.align	4


	//----- nvinfo : EIATTR_REGCOUNT
	.align		4
        /*0000*/ 	.byte	0x04, 0x2f
        /*0002*/ 	.short	(.L_1 - .L_0)
	.align		4
.L_0:
        /*0004*/ 	.word	index@(_ZN3lfs8training26admm_backward_fused_kernelEPfPKfS3_S3_ffmb)
        /*0008*/ 	.word	0x00000012


	//----- nvinfo : EIATTR_FRAME_SIZE
	.align		4
.L_1:
        /*000c*/ 	.byte	0x04, 0x11
        /*000e*/ 	.short	(.L_3 - .L_2)
	.align		4
.L_2:
        /*0010*/ 	.word	index@(_ZN3lfs8training26admm_backward_fused_kernelEPfPKfS3_S3_ffmb)
        /*0014*/ 	.word	0x00000000


	//----- nvinfo : EIATTR_MIN_STACK_SIZE
	.align		4
.L_3:
        /*0018*/ 	.byte	0x04, 0x12
        /*001a*/ 	.short	(.L_5 - .L_4)
	.align		4
.L_4:
        /*001c*/ 	.word	index@(_ZN3lfs8training26admm_backward_fused_kernelEPfPKfS3_S3_ffmb)
        /*0020*/ 	.word	0x00000000
.L_5:


//--------------------- .nv.compat                --------------------------
	.section	.nv.compat,"",@"SHT_CUDA_COMPAT_INFO"
	.align	4
        /*0000*/ 	.byte	0x02, 0x09, 0x00, 0x00, 0x02, 0x02, 0x01, 0x00, 0x02, 0x05, 0x05, 0x00, 0x03, 0x07, 0x01, 0x01
        /*0010*/ 	.byte	0x02, 0x03, 0x00, 0x00, 0x02, 0x06, 0x01, 0x00, 0x04, 0x0b, 0x08, 0x00, 0x09, 0x00, 0x00, 0x00
        /*0020*/ 	.byte	0x00, 0x00, 0x00, 0x00


//--------------------- .nv.info._ZN3lfs8training26admm_backward_fused_kernelEPfPKfS3_S3_ffmb --------------------------
	.section	.nv.info._ZN3lfs8training26admm_backward_fused_kernelEPfPKfS3_S3_ffmb,"",@"SHT_CUDA_INFO"
	.sectionflags	@""
	.align	4


	//----- nvinfo : EIATTR_CUDA_API_VERSION
	.align		4
        /*0000*/ 	.byte	0x04, 0x37
        /*0002*/ 	.short	(.L_7 - .L_6)
.L_6:
        /*0004*/ 	.word	0x00000082


	//----- nvinfo : EIATTR_KPARAM_INFO
	.align		4
.L_7:
        /*0008*/ 	.byte	0x04, 0x17
        /*000a*/ 	.short	(.L_9 - .L_8)
.L_8:
        /*000c*/ 	.word	0x00000000
        /*0010*/ 	.short	0x0007
        /*0012*/ 	.short	0x0030
        /*0014*/ 	.byte	0x00, 0xf0, 0x05, 0x00


	//----- nvinfo : EIATTR_KPARAM_INFO
	.align		4
.L_9:
        /*0018*/ 	.byte	0x04, 0x17
        /*001a*/ 	.short	(.L_11 - .L_10)
.L_10:
        /*001c*/ 	.word	0x00000000
        /*0020*/ 	.short	0x0006
        /*0022*/ 	.short	0x0028
        /*0024*/ 	.byte	0x00, 0xf0, 0x21, 0x00


	//----- nvinfo : EIATTR_KPARAM_INFO
	.align		4
.L_11:
        /*0028*/ 	.byte	0x04, 0x17
        /*002a*/ 	.short	(.L_13 - .L_12)
.L_12:
        /*002c*/ 	.word	0x00000000
        /*0030*/ 	.short	0x0005
        /*0032*/ 	.short	0x0024
        /*0034*/ 	.byte	0x00, 0xf0, 0x11, 0x00


	//----- nvinfo : EIATTR_KPARAM_INFO
	.align		4
.L_13:
        /*0038*/ 	.byte	0x04, 0x17
        /*003a*/ 	.short	(.L_15 - .L_14)
.L_14:
        /*003c*/ 	.word	0x00000000
        /*0040*/ 	.short	0x0004
        /*0042*/ 	.short	0x0020
        /*0044*/ 	.byte	0x00, 0xf0, 0x11, 0x00


	//----- nvinfo : EIATTR_KPARAM_INFO
	.align		4
.L_15:
        /*0048*/ 	.byte	0x04, 0x17
        /*004a*/ 	.short	(.L_17 - .L_16)
.L_16:
        /*004c*/ 	.word	0x00000000
        /*0050*/ 	.short	0x0003
        /*0052*/ 	.short	0x0018
        /*0054*/ 	.byte	0x00, 0xf5, 0x21, 0x00


	//----- nvinfo : EIATTR_KPARAM_INFO
	.align		4
.L_17:
        /*0058*/ 	.byte	0x04, 0x17
        /*005a*/ 	.short	(.L_19 - .L_18)
.L_18:
        /*005c*/ 	.word	0x00000000
        /*0060*/ 	.short	0x0002
        /*0062*/ 	.short	0x0010
        /*0064*/ 	.byte	0x00, 0xf5, 0x21, 0x00


	//----- nvinfo : EIATTR_KPARAM_INFO
	.align		4
.L_19:
        /*0068*/ 	.byte	0x04, 0x17
        /*006a*/ 	.short	(.L_21 - .L_20)
.L_20:
        /*006c*/ 	.word	0x00000000
        /*0070*/ 	.short	0x0001
        /*0072*/ 	.short	0x0008
        /*0074*/ 	.byte	0x00, 0xf5, 0x21, 0x00


	//----- nvinfo : EIATTR_KPARAM_INFO
	.align		4
.L_21:
        /*0078*/ 	.byte	0x04, 0x17
        /*007a*/ 	.short	(.L_23 - .L_22)
.L_22:
        /*007c*/ 	.word	0x00000000
        /*0080*/ 	.short	0x0000
        /*0082*/ 	.short	0x0000
        /*0084*/ 	.byte	0x00, 0xf5, 0x21, 0x00


	//----- nvinfo : EIATTR_SPARSE_MMA_MASK
	.align		4
.L_23:
        /*0088*/ 	.byte	0x03, 0x50
        /*008a*/ 	.short	0x0000


	//----- nvinfo : EIATTR_MAXREG_COUNT
	.align		4
        /*008c*/ 	.byte	0x03, 0x1b
        /*008e*/ 	.short	0x00ff


	//----- nvinfo : EIATTR_MERCURY_ISA_VERSION
	.align		4
        /*0090*/ 	.byte	0x03, 0x5f
        /*0092*/ 	.short	0x0101


	//----- nvinfo : EIATTR_VRC_CTA_INIT_COUNT
	.align		4
        /*0094*/ 	.byte	0x02, 0x4a
	.zero		1
	.zero		1


	//----- nvinfo : EIATTR_EXIT_INSTR_OFFSETS
	.align		4
        /*0098*/ 	.byte	0x04, 0x1c
        /*009a*/ 	.short	(.L_25 - .L_24)


	//   ....[0]....
.L_24:
        /*009c*/ 	.word	0x00000080


	//   ....[1]....
        /*00a0*/ 	.word	0x00000280


	//   ....[2]....
        /*00a4*/ 	.word	0x000002d0


	//----- nvinfo : EIATTR_CBANK_PARAM_SIZE
	.align		4
.L_25:
        /*00a8*/ 	.byte	0x03, 0x19
        /*00aa*/ 	.short	0x0031


	//----- nvinfo : EIATTR_PARAM_CBANK
	.align		4
        /*00ac*/ 	.byte	0x04, 0x0a
        /*00ae*/ 	.short	(.L_27 - .L_26)
	.align		4
.L_26:
        /*00b0*/ 	.word	index@(.nv.constant0._ZN3lfs8training26admm_backward_fused_kernelEPfPKfS3_S3_ffmb)
        /*00b4*/ 	.short	0x0380
        /*00b6*/ 	.short	0x0031


	//----- nvinfo : EIATTR_SW_WAR
	.align		4
.L_27:
        /*00b8*/ 	.byte	0x04, 0x36
        /*00ba*/ 	.short	(.L_29 - .L_28)
.L_28:
        /*00bc*/ 	.word	0x00000008
.L_29:


//--------------------- .nv.callgraph             --------------------------
	.section	.nv.callgraph,"",@"SHT_CUDA_CALLGRAPH"
	.align	4
	.sectionentsize	8
	.align		4
        /*0000*/ 	.word	0x00000000
	.align		4
        /*0004*/ 	.word	0xffffffff
	.align		4
        /*0008*/ 	.word	0x00000000
	.align		4
        /*000c*/ 	.word	0xfffffffe
	.align		4
        /*0010*/ 	.word	0x00000000
	.align		4
        /*0014*/ 	.word	0xfffffffd
	.align		4
        /*0018*/ 	.word	0x00000000
	.align		4
        /*001c*/ 	.word	0xfffffffc


//--------------------- .text._ZN3lfs8training26admm_backward_fused_kernelEPfPKfS3_S3_ffmb --------------------------
	.section	.text._ZN3lfs8training26admm_backward_fused_kernelEPfPKfS3_S3_ffmb,"ax",@progbits
	.align	128
        .global         _ZN3lfs8training26admm_backward_fused_kernelEPfPKfS3_S3_ffmb
        .type           _ZN3lfs8training26admm_backward_fused_kernelEPfPKfS3_S3_ffmb,@function
        .size           _ZN3lfs8training26admm_backward_fused_kernelEPfPKfS3_S3_ffmb,(.L_x_1 - _ZN3lfs8training26admm_backward_fused_kernelEPfPKfS3_S3_ffmb)
        .other          _ZN3lfs8training26admm_backward_fused_kernelEPfPKfS3_S3_ffmb,@"STO_CUDA_ENTRY STV_DEFAULT"
_ZN3lfs8training26admm_backward_fused_kernelEPfPKfS3_S3_ffmb:
.text._ZN3lfs8training26admm_backward_fused_kernelEPfPKfS3_S3_ffmb:
[----:B------:R-:W-:Y:S01]  /*0000*/  LDC R1, c[0x0][0x37c] ;  /* 0x0000df00ff017b82 */ /* 0x000fe20000000800 */
[----:B------:R-:W0:Y:S07]  /*0010*/  S2R R3, SR_TID.X ;  /* 0x0000000000037919 */ /* 0x000e2e0000002100 */
[----:B------:R-:W0:Y:S01]  /*0020*/  S2UR UR4, SR_CTAID.X ;  /* 0x00000000000479c3 */ /* 0x000e220000002500 */
[----:B------:R-:W1:Y:S07]  /*0030*/  LDCU.64 UR6, c[0x0][0x3a8] ;  /* 0x00007500ff0677ac */ /* 0x000e6e0008000a00 */
[----:B------:R-:W0:Y:S02]  /*0040*/  LDC R0, c[0x0][0x360] ;  /* 0x0000d800ff007b82 */ /* 0x000e240000000800 */
[----:B0-----:R-:W-:-:S05]  /*0050*/  IMAD R0, R0, UR4, R3 ;  /* 0x0000000400007c24 */ /* 0x001fca000f8e0203 */
[----:B-1----:R-:W-:-:S04]  /*0060*/  ISETP.GE.U32.AND P0, PT, R0, UR6, PT ;  /* 0x0000000600007c0c */ /* 0x002fc8000bf06070 */
[----:B------:R-:W-:-:S13]  /*0070*/  ISETP.GE.U32.AND.EX P0, PT, RZ, UR7, PT, P0 ;  /* 0x00000007ff007c0c */ /* 0x000fda000bf06100 */
[----:B------:R-:W-:Y:S05]  /*0080*/  @P0 EXIT ;  /* 0x000000000000094d */ /* 0x000fea0003800000 */
[----:B------:R-:W0:Y:S01]  /*0090*/  LDCU.U8 UR4, c[0x0][0x3b0] ;  /* 0x00007600ff0477ac */ /* 0x000e220008000000 */
[----:B------:R-:W-:Y:S01]  /*00a0*/  IMAD.SHL.U32 R15, R0, 0x4, RZ ;  /* 0x00000004000f7824 */ /* 0x000fe200078e00ff */
[----:B------:R-:W-:Y:S01]  /*00b0*/  SHF.R.U32.HI R12, RZ, 0x1e, R0 ;  /* 0x0000001eff0c7819 */ /* 0x000fe20000011600 */
[----:B------:R-:W1:Y:S01]  /*00c0*/  LDCU.64 UR6, c[0x0][0x388] ;  /* 0x00007100ff0677ac */ /* 0x000e620008000a00 */
[----:B------:R-:W2:Y:S01]  /*00d0*/  LDCU.128 UR8, c[0x0][0x390] ;  /* 0x00007200ff0877ac */ /* 0x000ea20008000c00 */
[----:B0-----:R-:W-:Y:S01]  /*00e0*/  UPRMT UR4, UR4, 0x8880, URZ ;  /* 0x0000888004047896 */ /* 0x001fe200080000ff */
[----:B-1----:R-:W-:-:S05]  /*00f0*/  IADD3 R4, P2, PT, R15, UR6, RZ ;  /* 0x000000060f047c10 */ /* 0x002fca000ff5e0ff */
[----:B------:R-:W-:Y:S02]  /*0100*/  ISETP.NE.AND P0, PT, RZ, UR4, PT ;  /* 0x00000004ff007c0c */ /* 0x000fe4000bf05270 */
[C---:B--2---:R-:W-:Y:S02]  /*0110*/  IADD3 R6, P1, PT, R15.reuse, UR8, RZ ;  /* 0x000000080f067c10 */ /* 0x044fe4000ff3e0ff */
[C---:B------:R-:W-:Y:S01]  /*0120*/  IADD3.X R5, PT, PT, R12.reuse, UR7, RZ, P2, !PT ;  /* 0x000000070c057c10 */ /* 0x040fe200097fe4ff */
[----:B------:R-:W0:Y:S01]  /*0130*/  LDCU.64 UR4, c[0x0][0x358] ;  /* 0x00006b00ff0477ac */ /* 0x000e220008000a00 */
[C---:B------:R-:W-:Y:S02]  /*0140*/  IADD3.X R7, PT, PT, R12.reuse, UR9, RZ, P1, !PT ;  /* 0x000000090c077c10 */ /* 0x040fe40008ffe4ff */
[C---:B------:R-:W-:Y:S01]  /*0150*/  IADD3 R8, P2, PT, R15.reuse, UR10, RZ ;  /* 0x0000000a0f087c10 */ /* 0x040fe2000ff5e0ff */
[----:B------:R-:W1:Y:S03]  /*0160*/  LDCU.64 UR6, c[0x0][0x3a0] ;  /* 0x00007400ff0677ac */ /* 0x000e660008000a00 */
[----:B------:R-:W-:Y:S01]  /*0170*/  IADD3.X R9, PT, PT, R12, UR11, RZ, P2, !PT ;  /* 0x0000000b0c097c10 */ /* 0x000fe200097fe4ff */
[----:B------:R-:W2:Y:S01]  /*0180*/  @P0 LDC.64 R2, c[0x0][0x380] ;  /* 0x0000e000ff020b82 */ /* 0x000ea20000000a00 */
[----:B0-----:R-:W3:Y:S04]  /*0190*/  LDG.E.CONSTANT R4, desc[UR4][R4.64] ;  /* 0x0000000404047981 */ /* 0x001ee8000c1e9900 */
[----:B------:R-:W4:Y:S04]  /*01a0*/  LDG.E.CONSTANT R7, desc[UR4][R6.64] ;  /* 0x0000000406077981 */ /* 0x000f28000c1e9900 */
[----:B------:R-:W5:Y:S01]  /*01b0*/  LDG.E.CONSTANT R8, desc[UR4][R8.64] ;  /* 0x0000000408087981 */ /* 0x000f62000c1e9900 */
[----:B--2---:R-:W-:-:S05]  /*01c0*/  @P0 IADD3 R2, P1, PT, R15, R2, RZ ;  /* 0x000000020f020210 */ /* 0x004fca0007f3e0ff */
[----:B------:R-:W-:-:S05]  /*01d0*/  @P0 IMAD.X R3, R12, 0x1, R3, P1 ;  /* 0x000000010c030824 */ /* 0x000fca00008e0603 */
[----:B------:R-:W2:Y:S01]  /*01e0*/  @P0 LDG.E R10, desc[UR4][R2.64] ;  /* 0x00000004020a0981 */ /* 0x000ea2000c1e1900 */
[C---:B---3--:R-:W-:Y:S01]  /*01f0*/  FADD R13, -R4.reuse, 1 ;  /* 0x3f800000040d7421 */ /* 0x048fe20000000100 */
[----:B----4-:R-:W-:-:S03]  /*0200*/  FADD R11, R4, -R7 ;  /* 0x80000007040b7221 */ /* 0x010fc60000000000 */
[----:B------:R-:W-:Y:S01]  /*0210*/  FMUL R13, R4, R13 ;  /* 0x0000000d040d7220 */ /* 0x000fe20000400000 */
[----:B-----5:R-:W-:-:S04]  /*0220*/  FADD R11, R8, R11 ;  /* 0x0000000b080b7221 */ /* 0x020fc80000000000 */
[----:B-1----:R-:W-:-:S04]  /*0230*/  FMUL R0, R11, UR6 ;  /* 0x000000060b007c20 */ /* 0x002fc80008400000 */
[----:B------:R-:W-:-:S04]  /*0240*/  FMUL R0, R13, R0 ;  /* 0x000000000d007220 */ /* 0x000fc80000400000 */
[----:B------:R-:W-:-:S04]  /*0250*/  FMUL R5, R0, UR7 ;  /* 0x0000000700057c20 */ /* 0x000fc80008400000 */
[----:B--2---:R-:W-:-:S05]  /*0260*/  @P0 FADD R7, R5, R10 ;  /* 0x0000000a05070221 */ /* 0x004fca0000000000 */
[----:B------:R0:W-:Y:S01]  /*0270*/  @P0 STG.E desc[UR4][R2.64], R7 ;  /* 0x0000000702000986 */ /* 0x0001e2000c101904 */
[----:B------:R-:W-:Y:S05]  /*0280*/  @P0 EXIT ;  /* 0x000000000000094d */ /* 0x000fea0003800000 */
[----:B------:R-:W0:Y:S02]  /*0290*/  LDCU.64 UR6, c[0x0][0x380] ;  /* 0x00007000ff0677ac */ /* 0x000e240008000a00 */
[----:B0-----:R-:W-:-:S04]  /*02a0*/  IADD3 R2, P0, PT, R15, UR6, RZ ;  /* 0x000000060f027c10 */ /* 0x001fc8000ff1e0ff */
[----:B------:R-:W-:-:S05]  /*02b0*/  IADD3.X R3, PT, PT, R12, UR7, RZ, P0, !PT ;  /* 0x000000070c037c10 */ /* 0x000fca00087fe4ff */
[----:B------:R-:W-:Y:S01]  /*02c0*/  STG.E desc[UR4][R2.64], R5 ;  /* 0x0000000502007986 */ /* 0x000fe2000c101904 */
[----:B------:R-:W-:Y:S05]  /*02d0*/  EXIT ;  /* 0x000000000000794d */ /* 0x000fea0003800000 */
.L_x_0:
[----:B------:R-:W-:-:S00]  /*02e0*/  BRA `(.L_x_0) ;  /* 0xfffffffc00fc7947 */ /* 0x000fc0000383ffff */
[----:B------:R-:W-:-:S00]  /*02f0*/  NOP ;  /* 0x0000000000007918 */ /* 0x000fc00000000000 */
        /* <DEDUP_REMOVED lines=8> */
.L_x_1:


//--------------------- .nv.shared.reserved.0     --------------------------
	.section	.nv.shared.reserved.0,"aw",@nobits
	.weak		__nv_reservedSMEM_offset_0_alias
	.size		__nv_reservedSMEM_offset_0_alias, 0, 64
	.other		__nv_reservedSMEM_offset_0_alias,@"STO_CUDA_RESERVED_SHARED STV_DEFAULT"
__nv_reservedSMEM_offset_0_alias:
	.zero		0
	.zero		64


//--------------------- .nv.constant0._ZN3lfs8training26admm_backward_fused_kernelEPfPKfS3_S3_ffmb --------------------------
	.section	.nv.constant0._ZN3lfs8training26admm_backward_fused_kernelEPfPKfS3_S3_ffmb,"a",@progbits
	.sectionflags	@""
	.align	4
.nv.constant0._ZN3lfs8training26admm_backward_fused_kernelEPfPKfS3_S3_ffmb:
	.zero		945


//--------------------- SYMBOLS --------------------------

	.type		.nv.reservedSmem.offset0,@object
	.size		.nv.reservedSmem.offset0,0x4
